	.headerflags	@"EF_CUDA_TEXMODE_UNIFIED EF_CUDA_64BIT_ADDRESS EF_CUDA_ACCELERATORS EF_CUDA_SM90 EF_CUDA_VIRTUAL_SM(EF_CUDA_SM90)"
	.elftype	@"ET_EXEC"


//--------------------- .nv.info                  --------------------------
	.section	.nv.info,"",@"SHT_CUDA_INFO"
	.align	4


	//----- nvinfo : EIATTR_REGCOUNT
	.align		4
        /*0000*/ 	.byte	0x04, 0x2f
        /*0002*/ 	.short	(.L_3 - .L_2)
	.align		4
.L_2:
        /*0004*/ 	.word	index@(triton_poi_fused__native_batch_norm_legit_no_training_convolution_relu_threshold_backward_27)
        /*0008*/ 	.word	0x00000014


	//----- nvinfo : EIATTR_MIN_STACK_SIZE
	.align		4
.L_3:
        /*000c*/ 	.byte	0x04, 0x12
        /*000e*/ 	.short	(.L_5 - .L_4)
	.align		4
.L_4:
        /*0010*/ 	.word	index@(triton_poi_fused__native_batch_norm_legit_no_training_convolution_relu_threshold_backward_27)
        /*0014*/ 	.word	0x00000000


	//----- nvinfo : EIATTR_FRAME_SIZE
	.align		4
.L_5:
        /*0018*/ 	.byte	0x04, 0x11
        /*001a*/ 	.short	(.L_7 - .L_6)
	.align		4
.L_6:
        /*001c*/ 	.word	index@(triton_poi_fused__native_batch_norm_legit_no_training_convolution_relu_threshold_backward_27)
        /*0020*/ 	.word	0x00000000


	//----- nvinfo : EIATTR_MIN_STACK_SIZE
	.align		4
.L_7:
        /*0024*/ 	.byte	0x04, 0x12
        /*0026*/ 	.short	(.L_9 - .L_8)
	.align		4
.L_8:
        /*0028*/ 	.word	index@(triton_poi_fused__native_batch_norm_legit_no_training_convolution_relu_threshold_backward_27)
        /*002c*/ 	.word	0x00000000
.L_9:


//--------------------- .nv.info.triton_poi_fused__native_batch_norm_legit_no_training_convolution_relu_threshold_backward_27 --------------------------
	.section	.nv.info.triton_poi_fused__native_batch_norm_legit_no_training_convolution_relu_threshold_backward_27,"",@"SHT_CUDA_INFO"
	.sectionflags	@""
	.align	4


	//----- nvinfo : EIATTR_CUDA_API_VERSION
	.align		4
        /*0000*/ 	.byte	0x04, 0x37
        /*0002*/ 	.short	(.L_11 - .L_10)
.L_10:
        /*0004*/ 	.word	0x0000007c


	//----- nvinfo : EIATTR_KPARAM_INFO
	.align		4
.L_11:
        /*0008*/ 	.byte	0x04, 0x17
        /*000a*/ 	.short	(.L_13 - .L_12)
.L_12:
        /*000c*/ 	.word	0x00000000
        /*0010*/ 	.short	0x0008
        /*0012*/ 	.short	0x0040
        /*0014*/ 	.byte	0x00, 0xf0, 0x11, 0x00


	//----- nvinfo : EIATTR_KPARAM_INFO
	.align		4
.L_13:
        /*0018*/ 	.byte	0x04, 0x17
        /*001a*/ 	.short	(.L_15 - .L_14)
.L_14:
        /*001c*/ 	.word	0x00000000
        /*0020*/ 	.short	0x0007
        /*0022*/ 	.short	0x0038
        /*0024*/ 	.byte	0x00, 0xf4, 0x21, 0x00


	//----- nvinfo : EIATTR_KPARAM_INFO
	.align		4
.L_15:
        /*0028*/ 	.byte	0x04, 0x17
        /*002a*/ 	.short	(.L_17 - .L_16)
.L_16:
        /*002c*/ 	.word	0x00000000
        /*0030*/ 	.short	0x0006
        /*0032*/ 	.short	0x0030
        /*0034*/ 	.byte	0x00, 0xf4, 0x21, 0x00


	//----- nvinfo : EIATTR_KPARAM_INFO
	.align		4
.L_17:
        /*0038*/ 	.byte	0x04, 0x17
        /*003a*/ 	.short	(.L_19 - .L_18)
.L_18:
        /*003c*/ 	.word	0x00000000
        /*0040*/ 	.short	0x0005
        /*0042*/ 	.short	0x0028
        /*0044*/ 	.byte	0x00, 0xf4, 0x21, 0x00


	//----- nvinfo : EIATTR_KPARAM_INFO
	.align		4
.L_19:
        /*0048*/ 	.byte	0x04, 0x17
        /*004a*/ 	.short	(.L_21 - .L_20)
.L_20:
        /*004c*/ 	.word	0x00000000
        /*0050*/ 	.short	0x0004
        /*0052*/ 	.short	0x0020
        /*0054*/ 	.byte	0x00, 0xf4, 0x21, 0x00


	//----- nvinfo : EIATTR_KPARAM_INFO
	.align		4
.L_21:
        /*0058*/ 	.byte	0x04, 0x17
        /*005a*/ 	.short	(.L_23 - .L_22)
.L_22:
        /*005c*/ 	.word	0x00000000
        /*0060*/ 	.short	0x0003
        /*0062*/ 	.short	0x0018
        /*0064*/ 	.byte	0x00, 0xf4, 0x21, 0x00


	//----- nvinfo : EIATTR_KPARAM_INFO
	.align		4
.L_23:
        /*0068*/ 	.byte	0x04, 0x17
        /*006a*/ 	.short	(.L_25 - .L_24)
.L_24:
        /*006c*/ 	.word	0x00000000
        /*0070*/ 	.short	0x0002
        /*0072*/ 	.short	0x0010
        /*0074*/ 	.byte	0x00, 0xf4, 0x21, 0x00


	//----- nvinfo : EIATTR_KPARAM_INFO
	.align		4
.L_25:
        /*0078*/ 	.byte	0x04, 0x17
        /*007a*/ 	.short	(.L_27 - .L_26)
.L_26:
        /*007c*/ 	.word	0x00000000
        /*0080*/ 	.short	0x0001
        /*0082*/ 	.short	0x0008
        /*0084*/ 	.byte	0x00, 0xf4, 0x21, 0x00


	//----- nvinfo : EIATTR_KPARAM_INFO
	.align		4
.L_27:
        /*0088*/ 	.byte	0x04, 0x17
        /*008a*/ 	.short	(.L_29 - .L_28)
.L_28:
        /*008c*/ 	.word	0x00000000
        /*0090*/ 	.short	0x0000
        /*0092*/ 	.short	0x0000
        /*0094*/ 	.byte	0x00, 0xf4, 0x21, 0x00


	//----- nvinfo : EIATTR_SPARSE_MMA_MASK
	.align		4
.L_29:
        /*0098*/ 	.byte	0x03, 0x50
        /*009a*/ 	.short	0x0000


	//----- nvinfo : EIATTR_MAXREG_COUNT
	.align		4
        /*009c*/ 	.byte	0x03, 0x1b
        /*009e*/ 	.short	0x00ff


	//----- nvinfo : EIATTR_EXIT_INSTR_OFFSETS
	.align		4
        /*00a0*/ 	.byte	0x04, 0x1c
        /*00a2*/ 	.short	(.L_31 - .L_30)


	//   ....[0]....
.L_30:
        /*00a4*/ 	.word	0x00000450


	//----- nvinfo : EIATTR_REQNTID
	.align		4
.L_31:
        /*00a8*/ 	.byte	0x04, 0x10
        /*00aa*/ 	.short	(.L_33 - .L_32)
.L_32:
        /*00ac*/ 	.word	0x00000100
        /*00b0*/ 	.word	0x00000001
        /*00b4*/ 	.word	0x00000001


	//----- nvinfo : EIATTR_CBANK_PARAM_SIZE
	.align		4
.L_33:
        /*00b8*/ 	.byte	0x03, 0x19
        /*00ba*/ 	.short	0x0044


	//----- nvinfo : EIATTR_PARAM_CBANK
	.align		4
        /*00bc*/ 	.byte	0x04, 0x0a
        /*00be*/ 	.short	(.L_35 - .L_34)
	.align		4
.L_34:
        /*00c0*/ 	.word	index@(.nv.constant0.triton_poi_fused__native_batch_norm_legit_no_training_convolution_relu_threshold_backward_27)
        /*00c4*/ 	.short	0x0210
        /*00c6*/ 	.short	0x0044


	//----- nvinfo : EIATTR_SW_WAR
	.align		4
.L_35:
        /*00c8*/ 	.byte	0x04, 0x36
        /*00ca*/ 	.short	(.L_37 - .L_36)
.L_36:
        /*00cc*/ 	.word	0x00000008
.L_37:


//--------------------- .nv.callgraph             --------------------------
	.section	.nv.callgraph,"",@"SHT_CUDA_CALLGRAPH"
	.align	4
	.sectionentsize	8
	.align		4
        /*0000*/ 	.word	0x00000000
	.align		4
        /*0004*/ 	.word	0xffffffff
	.align		4
        /*0008*/ 	.word	0x00000000
	.align		4
        /*000c*/ 	.word	0xfffffffe
	.align		4
        /*0010*/ 	.word	0x00000000
	.align		4
        /*0014*/ 	.word	0xfffffffd
	.align		4
        /*0018*/ 	.word	0x00000000
	.align		4
        /*001c*/ 	.word	0xfffffffc


//--------------------- .nv.constant4             --------------------------
	.section	.nv.constant4,"a",@progbits
	.align	8
	.align		8
.nv.constant4:
        /*0000*/ 	.dword	_$_str
	.align		8
        /*0008*/ 	.dword	_$_str_$_2


//--------------------- .text.triton_poi_fused__native_batch_norm_legit_no_training_convolution_relu_threshold_backward_27 --------------------------
	.section	.text.triton_poi_fused__native_batch_norm_legit_no_training_convolution_relu_threshold_backward_27,"ax",@progbits
	.align	128
        .global         triton_poi_fused__native_batch_norm_legit_no_training_convolution_relu_threshold_backward_27
        .type           triton_poi_fused__native_batch_norm_legit_no_training_convolution_relu_threshold_backward_27,@function
        .size           triton_poi_fused__native_batch_norm_legit_no_training_convolution_relu_threshold_backward_27,(.L_x_1 - triton_poi_fused__native_batch_norm_legit_no_training_convolution_relu_threshold_backward_27)
        .other          triton_poi_fused__native_batch_norm_legit_no_training_convolution_relu_threshold_backward_27,@"STO_CUDA_ENTRY STV_DEFAULT"
triton_poi_fused__native_batch_norm_legit_no_training_convolution_relu_threshold_backward_27:
.text.triton_poi_fused__native_batch_norm_legit_no_training_convolution_relu_threshold_backward_27:
[----:B------:R-:W-:Y:S01]  /*0000*/  LDC R1, c[0x0][0x28] ;  /* 0x00000a00ff017b82 */ /* 0x000fe20000000800 */
[----:B------:R-:W1:Y:S07]  /*0010*/  S2R R0, SR_TID.X ;  /* 0x0000000000007919 */ /* 0x000e6e0000002100 */
[----:B------:R-:W2:Y:S01]  /*0020*/  LDC.64 R12, c[0x0][0x228] ;  /* 0x00008a00ff0c7b82 */ /* 0x000ea20000000a00 */
[----:B------:R-:W-:Y:S01]  /*0030*/  ULDC.64 UR4, c[0x0][0x208] ;  /* 0x0000820000047ab9 */ /* 0x000fe20000000a00 */
[----:B------:R-:W-:Y:S01]  /*0040*/  ULDC.64 UR6, c[0x0][0x248] ;  /* 0x0000920000067ab9 */ /* 0x000fe20000000a00 */
[----:B------:R-:W3:Y:S05]  /*0050*/  S2R R5, SR_CTAID.X ;  /* 0x0000000000057919 */ /* 0x000eea0000002500 */
[----:B------:R-:W4:Y:S08]  /*0060*/  LDC.64 R8, c[0x0][0x218] ;  /* 0x00008600ff087b82 */ /* 0x000f300000000a00 */
[----:B------:R-:W5:Y:S08]  /*0070*/  LDC.64 R10, c[0x0][0x220] ;  /* 0x00008800ff0a7b82 */ /* 0x000f700000000a00 */
[----:B------:R-:W4:Y:S01]  /*0080*/  LDC.64 R14, c[0x0][0x230] ;  /* 0x00008c00ff0e7b82 */ /* 0x000f220000000a00 */
[----:B-1----:R-:W-:Y:S01]  /*0090*/  IMAD.SHL.U32 R0, R0, 0x2, RZ ;  /* 0x0000000200007824 */ /* 0x002fe200078e00ff */
[----:B---3--:R-:W-:-:S04]  /*00a0*/  SHF.R.S32.HI R3, RZ, 0x16, R5 ;  /* 0x00000016ff037819 */ /* 0x008fc80000011405 */
[----:B------:R-:W-:Y:S02]  /*00b0*/  LOP3.LUT R0, R0, 0x1fe, RZ, 0xc0, !PT ;  /* 0x000001fe00007812 */ /* 0x000fe400078ec0ff */
[----:B------:R-:W-:Y:S02]  /*00c0*/  SGXT R3, R3, 0x1 ;  /* 0x000000010303781a */ /* 0x000fe40000000200 */
[----:B------:R-:W-:Y:S02]  /*00d0*/  LEA R0, R5, R0, 0x9 ;  /* 0x0000000005007211 */ /* 0x000fe400078e48ff */
[----:B------:R-:W1:Y:S02]  /*00e0*/  LDC.64 R4, c[0x0][0x238] ;  /* 0x00008e00ff047b82 */ /* 0x000e640000000a00 */
[----:B------:R-:W-:-:S04]  /*00f0*/  LEA.HI R3, R3, R0, RZ, 0x6 ;  /* 0x0000000003037211 */ /* 0x000fc800078f30ff */
[--C-:B------:R-:W-:Y:S02]  /*0100*/  SHF.R.S32.HI R2, RZ, 0x6, R3.reuse ;  /* 0x00000006ff027819 */ /* 0x100fe40000011403 */
[----:B------:R-:W-:-:S04]  /*0110*/  SHF.R.S32.HI R3, RZ, 0x1f, R3 ;  /* 0x0000001fff037819 */ /* 0x000fc80000011403 */
[----:B------:R-:W-:-:S04]  /*0120*/  LEA.HI R3, R3, R2, RZ, 0x9 ;  /* 0x0000000203037211 */ /* 0x000fc800078f48ff */
[----:B------:R-:W-:-:S05]  /*0130*/  LOP3.LUT R3, R3, 0xfffffe00, RZ, 0xc0, !PT ;  /* 0xfffffe0003037812 */ /* 0x000fca00078ec0ff */
[----:B------:R-:W-:Y:S02]  /*0140*/  IMAD.IADD R17, R2, 0x1, -R3 ;  /* 0x0000000102117824 */ /* 0x000fe400078e0a03 */
[----:B------:R-:W3:Y:S02]  /*0150*/  LDC.64 R2, c[0x0][0x210] ;  /* 0x00008400ff027b82 */ /* 0x000ee40000000a00 */
[----:B--2---:R-:W-:-:S05]  /*0160*/  IMAD.WIDE R12, R17, 0x4, R12 ;  /* 0x00000004110c7825 */ /* 0x004fca00078e020c */
[----:B------:R2:W2:Y:S01]  /*0170*/  LDG.E.EL R16, desc[UR4][R12.64] ;  /* 0x000000040c107981 */ /* 0x0004a2000c2e1900 */
[----:B----4-:R-:W-:-:S04]  /*0180*/  IMAD.WIDE R8, R17, 0x4, R8 ;  /* 0x0000000411087825 */ /* 0x010fc800078e0208 */
[----:B-----5:R-:W-:Y:S02]  /*0190*/  IMAD.WIDE R10, R17, 0x4, R10 ;  /* 0x00000004110a7825 */ /* 0x020fe400078e020a */
[----:B------:R4:W5:Y:S04]  /*01a0*/  LDG.E.EL R8, desc[UR4][R8.64] ;  /* 0x0000000408087981 */ /* 0x000968000c2e1900 */
[----:B------:R-:W5:Y:S01]  /*01b0*/  LDG.E.EL R10, desc[UR4][R10.64] ;  /* 0x000000040a0a7981 */ /* 0x000f62000c2e1900 */
[----:B---3--:R-:W-:-:S05]  /*01c0*/  IMAD.WIDE R2, R0, 0x4, R2 ;  /* 0x0000000400027825 */ /* 0x008fca00078e0202 */
[----:B------:R-:W5:Y:S01]  /*01d0*/  LDG.E.64 R6, desc[UR4][R2.64] ;  /* 0x0000000402067981 */ /* 0x000f62000c1e1b00 */
[----:B0-2---:R-:W-:-:S04]  /*01e0*/  IMAD.WIDE R12, R17, 0x4, R14 ;  /* 0x00000004110c7825 */ /* 0x005fc800078e020e */
[----:B-1----:R-:W-:Y:S02]  /*01f0*/  IMAD.WIDE R4, R17, 0x4, R4 ;  /* 0x0000000411047825 */ /* 0x002fe400078e0204 */
[----:B------:R-:W2:Y:S04]  /*0200*/  LDG.E.EL R12, desc[UR4][R12.64] ;  /* 0x000000040c0c7981 */ /* 0x000ea8000c2e1900 */
[----:B------:R0:W2:Y:S01]  /*0210*/  LDG.E.EL R15, desc[UR4][R4.64] ;  /* 0x00000004040f7981 */ /* 0x0000a2000c2e1900 */
[----:B----4-:R-:W-:Y:S01]  /*0220*/  HFMA2.MMA R9, -RZ, RZ, 1.625, 0 ;  /* 0x3e800000ff097435 */ /* 0x010fe200000001ff */
[----:B------:R-:W-:-:S04]  /*0230*/  FADD R16, R16, 9.9999997473787516356e-06 ;  /* 0x3727c5ac10107421 */ /* 0x000fc80000000000 */
[----:B------:R-:W1:Y:S02]  /*0240*/  MUFU.SQRT R14, R16 ;  /* 0x00000010000e7308 */ /* 0x000e640000002000 */
[C---:B-1----:R-:W-:Y:S02]  /*0250*/  FSETP.GT.AND P0, PT, R14.reuse, 8.50705917302346158658e+37, PT ;  /* 0x7e8000000e00780b */ /* 0x042fe40003f04000 */
[----:B------:R-:W-:-:S11]  /*0260*/  FSETP.GEU.AND P1, PT, R14, 1.175494350822287508e-38, PT ;  /* 0x008000000e00780b */ /* 0x000fd60003f2e000 */
[----:B------:R-:W-:-:S04]  /*0270*/  @P0 FMUL R14, R14, 0.25 ;  /* 0x3e8000000e0e0820 */ /* 0x000fc80000400000 */
[----:B------:R-:W-:-:S06]  /*0280*/  @!P1 FMUL R14, R14, 16777216 ;  /* 0x4b8000000e0e9820 */ /* 0x000fcc0000400000 */
[----:B------:R-:W1:Y:S01]  /*0290*/  MUFU.RCP R14, R14 ;  /* 0x0000000e000e7308 */ /* 0x000e620000001000 */
[----:B------:R-:W-:Y:S01]  /*02a0*/  FSEL R9, R9, 1, P0 ;  /* 0x3f80000009097808 */ /* 0x000fe20000000000 */
[--C-:B-----5:R-:W-:Y:S01]  /*02b0*/  FADD R7, R7, R8.reuse ;  /* 0x0000000807077221 */ /* 0x120fe20000000000 */
[----:B------:R-:W-:-:S03]  /*02c0*/  FADD R6, R6, R8 ;  /* 0x0000000806067221 */ /* 0x000fc60000000000 */
[----:B------:R-:W-:Y:S01]  /*02d0*/  @!P1 FMUL R9, R9, 16777216 ;  /* 0x4b80000009099820 */ /* 0x000fe20000400000 */
[C---:B0-----:R-:W-:Y:S01]  /*02e0*/  FADD R4, -R10.reuse, R7 ;  /* 0x000000070a047221 */ /* 0x041fe20000000100 */
[----:B------:R-:W-:Y:S02]  /*02f0*/  FADD R10, -R10, R6 ;  /* 0x000000060a0a7221 */ /* 0x000fe40000000100 */
[----:B-1----:R-:W-:-:S04]  /*0300*/  FMUL R9, R14, R9 ;  /* 0x000000090e097220 */ /* 0x002fc80000400000 */
[C---:B------:R-:W-:Y:S01]  /*0310*/  FMUL R8, R9.reuse, R4 ;  /* 0x0000000409087220 */ /* 0x040fe20000400000 */
[----:B------:R-:W-:Y:S01]  /*0320*/  FMUL R10, R9, R10 ;  /* 0x0000000a090a7220 */ /* 0x000fe20000400000 */
[----:B------:R-:W0:Y:S02]  /*0330*/  LDC.64 R4, c[0x0][0x240] ;  /* 0x00009000ff047b82 */ /* 0x000e240000000a00 */
[C-C-:B--2---:R-:W-:Y:S01]  /*0340*/  FFMA R8, R12.reuse, R8, R15.reuse ;  /* 0x000000080c087223 */ /* 0x144fe2000000000f */
[----:B------:R-:W-:-:S04]  /*0350*/  FFMA R10, R12, R10, R15 ;  /* 0x0000000a0c0a7223 */ /* 0x000fc8000000000f */
[----:B------:R-:W-:Y:S02]  /*0360*/  FSETP.GEU.AND P0, PT, R8, RZ, PT ;  /* 0x000000ff0800720b */ /* 0x000fe40003f0e000 */
[----:B------:R-:W-:Y:S02]  /*0370*/  FSETP.GEU.AND P1, PT, R10, RZ, PT ;  /* 0x000000ff0a00720b */ /* 0x000fe40003f2e000 */
[----:B------:R-:W-:Y:S02]  /*0380*/  FSEL R11, R8, RZ, P0 ;  /* 0x000000ff080b7208 */ /* 0x000fe40000000000 */
[----:B------:R-:W-:Y:S02]  /*0390*/  FSEL R10, R10, RZ, P1 ;  /* 0x000000ff0a0a7208 */ /* 0x000fe40000800000 */
[----:B------:R-:W-:Y:S02]  /*03a0*/  FSETP.GTU.AND P0, PT, R11, RZ, PT ;  /* 0x000000ff0b00720b */ /* 0x000fe40003f0c000 */
[----:B------:R-:W-:-:S02]  /*03b0*/  FSETP.GTU.AND P1, PT, R10, RZ, PT ;  /* 0x000000ff0a00720b */ /* 0x000fc40003f2c000 */
[----:B------:R-:W-:Y:S02]  /*03c0*/  SEL R13, RZ, 0x100, P0 ;  /* 0x00000100ff0d7807 */ /* 0x000fe40000000000 */
[----:B------:R-:W-:Y:S02]  /*03d0*/  SEL R12, RZ, 0x1, P1 ;  /* 0x00000001ff0c7807 */ /* 0x000fe40000800000 */
[----:B------:R-:W-:Y:S01]  /*03e0*/  IADD3 R8, P2, R0, UR6, RZ ;  /* 0x0000000600087c10 */ /* 0x000fe2000ff5e0ff */
[----:B0-----:R-:W-:-:S03]  /*03f0*/  IMAD.WIDE R4, R0, 0x4, R4 ;  /* 0x0000000400047825 */ /* 0x001fc600078e0204 */
[----:B------:R-:W-:Y:S01]  /*0400*/  LEA.HI.X.SX32 R9, R0, UR7, 0x1, P2 ;  /* 0x0000000700097c11 */ /* 0x000fe200090f0eff */
[----:B------:R-:W-:Y:S01]  /*0410*/  IMAD.IADD R13, R12, 0x1, R13 ;  /* 0x000000010c0d7824 */ /* 0x000fe200078e020d */
[----:B------:R-:W-:Y:S04]  /*0420*/  STG.E.64 desc[UR4][R2.64], R6 ;  /* 0x0000000602007986 */ /* 0x000fe8000c101b04 */
[----:B------:R-:W-:Y:S04]  /*0430*/  STG.E.64 desc[UR4][R4.64], R10 ;  /* 0x0000000a04007986 */ /* 0x000fe8000c101b04 */
[----:B------:R-:W-:Y:S01]  /*0440*/  STG.E.U16 desc[UR4][R8.64], R13 ;  /* 0x0000000d08007986 */ /* 0x000fe2000c101504 */
[----:B------:R-:W-:Y:S05]  /*0450*/  EXIT ;  /* 0x000000000000794d */ /* 0x000fea0003800000 */
.L_x_0:
[----:B------:R-:W-:-:S00]  /*0460*/  BRA `(.L_x_0) ;  /* 0xfffffffc00fc7947 */ /* 0x000fc0000383ffff */
[----:B------:R-:W-:-:S00]  /*0470*/  NOP ;  /* 0x0000000000007918 */ /* 0x000fc00000000000 */
        /* <DEDUP_REMOVED lines=8> */
.L_x_1:


//--------------------- .nv.global.init           --------------------------
	.section	.nv.global.init,"aw",@progbits
.nv.global.init:
	.type		_$_str,@object
	.size		_$_str,(_$_str_$_2 - _$_str)
_$_str:
        /*0000*/ 	.byte	0x5f, 0x5f, 0x43, 0x55, 0x44, 0x41, 0x5f, 0x46, 0x54, 0x5a, 0x00
	.type		_$_str_$_2,@object
	.size		_$_str_$_2,(.L_1 - _$_str_$_2)
_$_str_$_2:
        /*000b*/ 	.byte	0x5f, 0x5f, 0x43, 0x55, 0x44, 0x41, 0x5f, 0x50, 0x52, 0x45, 0x43, 0x5f, 0x53, 0x51, 0x52, 0x54
        /*001b*/ 	.byte	0x00
.L_1:


//--------------------- .nv.constant0.triton_poi_fused__native_batch_norm_legit_no_training_convolution_relu_threshold_backward_27 --------------------------
	.section	.nv.constant0.triton_poi_fused__native_batch_norm_legit_no_training_convolution_relu_threshold_backward_27,"a",@progbits
	.sectionflags	@""
	.align	4
.nv.constant0.triton_poi_fused__native_batch_norm_legit_no_training_convolution_relu_threshold_backward_27:
	.zero		596
